//
// Generated by NVIDIA NVVM Compiler
//
// Compiler Build ID: CL-36424714
// Cuda compilation tools, release 13.0, V13.0.88
// Based on NVVM 20.0.0
//

.version 9.0
.target sm_100
.address_size 64

	// .globl	_Z13gbmem_matMultPiS_S_i
// _ZZ13sdmem_matMultPiS_S_iE4m1_s has been demoted
// _ZZ13sdmem_matMultPiS_S_iE4m2_s has been demoted

.visible .entry _Z13gbmem_matMultPiS_S_i(
	.param .u64 .ptr .align 1 _Z13gbmem_matMultPiS_S_i_param_0,
	.param .u64 .ptr .align 1 _Z13gbmem_matMultPiS_S_i_param_1,
	.param .u64 .ptr .align 1 _Z13gbmem_matMultPiS_S_i_param_2,
	.param .u32 _Z13gbmem_matMultPiS_S_i_param_3
)
{
	.reg .pred 	%p<10>;
	.reg .b32 	%r<107>;
	.reg .b64 	%rd<67>;

	ld.param.u64 	%rd14, [_Z13gbmem_matMultPiS_S_i_param_0];
	ld.param.u64 	%rd15, [_Z13gbmem_matMultPiS_S_i_param_1];
	ld.param.u32 	%r31, [_Z13gbmem_matMultPiS_S_i_param_3];
	cvta.to.global.u64 	%rd1, %rd15;
	cvta.to.global.u64 	%rd2, %rd14;
	mov.u32 	%r32, %ctaid.x;
	mov.u32 	%r33, %ntid.x;
	mov.u32 	%r34, %tid.x;
	mad.lo.s32 	%r1, %r32, %r33, %r34;
	mov.u32 	%r35, %ctaid.y;
	mov.u32 	%r36, %ntid.y;
	mov.u32 	%r37, %tid.y;
	mad.lo.s32 	%r38, %r35, %r36, %r37;
	max.s32 	%r39, %r1, %r38;
	setp.ge.s32 	%p1, %r39, %r31;
	@%p1 bra 	$L__BB0_13;
	mul.lo.s32 	%r3, %r31, %r38;
	and.b32  	%r4, %r31, 7;
	setp.lt.u32 	%p2, %r31, 8;
	mov.b32 	%r106, 0;
	mov.u32 	%r102, %r106;
	@%p2 bra 	$L__BB0_4;
	and.b32  	%r102, %r31, 2147483640;
	neg.s32 	%r95, %r102;
	mul.wide.s32 	%rd16, %r31, 4;
	add.s64 	%rd3, %rd1, %rd16;
	shl.b32 	%r7, %r31, 3;
	mul.wide.s32 	%rd17, %r31, 8;
	add.s64 	%rd4, %rd1, %rd17;
	mul.wide.s32 	%rd18, %r31, 12;
	add.s64 	%rd5, %rd1, %rd18;
	mul.wide.s32 	%rd19, %r31, 16;
	add.s64 	%rd6, %rd1, %rd19;
	mul.wide.s32 	%rd20, %r31, 20;
	add.s64 	%rd7, %rd1, %rd20;
	mul.wide.s32 	%rd21, %r31, 24;
	add.s64 	%rd8, %rd1, %rd21;
	mul.wide.s32 	%rd22, %r31, 28;
	add.s64 	%rd9, %rd1, %rd22;
	mul.wide.u32 	%rd23, %r3, 4;
	add.s64 	%rd24, %rd23, %rd2;
	add.s64 	%rd66, %rd24, 16;
	mov.b32 	%r106, 0;
	mov.u32 	%r94, %r1;
$L__BB0_3:
	.pragma "nounroll";
	mul.wide.s32 	%rd25, %r94, 4;
	add.s64 	%rd26, %rd3, %rd25;
	add.s64 	%rd27, %rd4, %rd25;
	add.s64 	%rd28, %rd5, %rd25;
	add.s64 	%rd29, %rd6, %rd25;
	add.s64 	%rd30, %rd7, %rd25;
	add.s64 	%rd31, %rd8, %rd25;
	add.s64 	%rd32, %rd9, %rd25;
	add.s64 	%rd33, %rd1, %rd25;
	ld.global.u32 	%r43, [%rd66+-16];
	ld.global.u32 	%r44, [%rd33];
	mad.lo.s32 	%r45, %r44, %r43, %r106;
	ld.global.u32 	%r46, [%rd66+-12];
	ld.global.u32 	%r47, [%rd26];
	mad.lo.s32 	%r48, %r47, %r46, %r45;
	ld.global.u32 	%r49, [%rd66+-8];
	ld.global.u32 	%r50, [%rd27];
	mad.lo.s32 	%r51, %r50, %r49, %r48;
	ld.global.u32 	%r52, [%rd66+-4];
	ld.global.u32 	%r53, [%rd28];
	mad.lo.s32 	%r54, %r53, %r52, %r51;
	ld.global.u32 	%r55, [%rd66];
	ld.global.u32 	%r56, [%rd29];
	mad.lo.s32 	%r57, %r56, %r55, %r54;
	ld.global.u32 	%r58, [%rd66+4];
	ld.global.u32 	%r59, [%rd30];
	mad.lo.s32 	%r60, %r59, %r58, %r57;
	ld.global.u32 	%r61, [%rd66+8];
	ld.global.u32 	%r62, [%rd31];
	mad.lo.s32 	%r63, %r62, %r61, %r60;
	ld.global.u32 	%r64, [%rd66+12];
	ld.global.u32 	%r65, [%rd32];
	mad.lo.s32 	%r106, %r65, %r64, %r63;
	add.s32 	%r95, %r95, 8;
	add.s32 	%r94, %r94, %r7;
	add.s64 	%rd66, %rd66, 32;
	setp.ne.s32 	%p3, %r95, 0;
	@%p3 bra 	$L__BB0_3;
$L__BB0_4:
	setp.eq.s32 	%p4, %r4, 0;
	@%p4 bra 	$L__BB0_12;
	and.b32  	%r17, %r31, 3;
	setp.lt.u32 	%p5, %r4, 4;
	@%p5 bra 	$L__BB0_7;
	add.s32 	%r67, %r102, %r3;
	mul.wide.u32 	%rd34, %r67, 4;
	add.s64 	%rd35, %rd2, %rd34;
	ld.global.u32 	%r68, [%rd35];
	mad.lo.s32 	%r69, %r102, %r31, %r1;
	mul.wide.s32 	%rd36, %r69, 4;
	add.s64 	%rd37, %rd1, %rd36;
	ld.global.u32 	%r70, [%rd37];
	mad.lo.s32 	%r71, %r70, %r68, %r106;
	cvt.u64.u32 	%rd38, %r3;
	cvt.u64.u32 	%rd39, %r102;
	add.s64 	%rd40, %rd39, %rd38;
	shl.b64 	%rd41, %rd40, 2;
	add.s64 	%rd42, %rd2, %rd41;
	ld.global.u32 	%r72, [%rd42+4];
	mul.wide.s32 	%rd43, %r31, 4;
	add.s64 	%rd44, %rd37, %rd43;
	ld.global.u32 	%r73, [%rd44];
	mad.lo.s32 	%r74, %r73, %r72, %r71;
	ld.global.u32 	%r75, [%rd42+8];
	add.s64 	%rd45, %rd44, %rd43;
	ld.global.u32 	%r76, [%rd45];
	mad.lo.s32 	%r77, %r76, %r75, %r74;
	ld.global.u32 	%r78, [%rd42+12];
	add.s64 	%rd46, %rd45, %rd43;
	ld.global.u32 	%r79, [%rd46];
	mad.lo.s32 	%r106, %r79, %r78, %r77;
	add.s32 	%r102, %r102, 4;
$L__BB0_7:
	setp.eq.s32 	%p6, %r17, 0;
	@%p6 bra 	$L__BB0_12;
	setp.eq.s32 	%p7, %r17, 1;
	@%p7 bra 	$L__BB0_10;
	add.s32 	%r81, %r102, %r3;
	mul.wide.u32 	%rd47, %r81, 4;
	add.s64 	%rd48, %rd2, %rd47;
	ld.global.u32 	%r82, [%rd48];
	mad.lo.s32 	%r83, %r102, %r31, %r1;
	mul.wide.s32 	%rd49, %r83, 4;
	add.s64 	%rd50, %rd1, %rd49;
	ld.global.u32 	%r84, [%rd50];
	mad.lo.s32 	%r85, %r84, %r82, %r106;
	cvt.u64.u32 	%rd51, %r3;
	cvt.u64.u32 	%rd52, %r102;
	add.s64 	%rd53, %rd52, %rd51;
	shl.b64 	%rd54, %rd53, 2;
	add.s64 	%rd55, %rd2, %rd54;
	ld.global.u32 	%r86, [%rd55+4];
	mul.wide.s32 	%rd56, %r31, 4;
	add.s64 	%rd57, %rd50, %rd56;
	ld.global.u32 	%r87, [%rd57];
	mad.lo.s32 	%r106, %r87, %r86, %r85;
	add.s32 	%r102, %r102, 2;
$L__BB0_10:
	and.b32  	%r88, %r31, 1;
	setp.eq.b32 	%p8, %r88, 1;
	not.pred 	%p9, %p8;
	@%p9 bra 	$L__BB0_12;
	add.s32 	%r89, %r102, %r3;
	mul.wide.u32 	%rd58, %r89, 4;
	add.s64 	%rd59, %rd2, %rd58;
	ld.global.u32 	%r90, [%rd59];
	mad.lo.s32 	%r91, %r102, %r31, %r1;
	mul.wide.s32 	%rd60, %r91, 4;
	add.s64 	%rd61, %rd1, %rd60;
	ld.global.u32 	%r92, [%rd61];
	mad.lo.s32 	%r106, %r92, %r90, %r106;
$L__BB0_12:
	ld.param.u64 	%rd65, [_Z13gbmem_matMultPiS_S_i_param_2];
	add.s32 	%r93, %r3, %r1;
	cvta.to.global.u64 	%rd62, %rd65;
	mul.wide.s32 	%rd63, %r93, 4;
	add.s64 	%rd64, %rd62, %rd63;
	st.global.u32 	[%rd64], %r106;
$L__BB0_13:
	ret;

}
	// .globl	_Z13sdmem_matMultPiS_S_i
.visible .entry _Z13sdmem_matMultPiS_S_i(
	.param .u64 .ptr .align 1 _Z13sdmem_matMultPiS_S_i_param_0,
	.param .u64 .ptr .align 1 _Z13sdmem_matMultPiS_S_i_param_1,
	.param .u64 .ptr .align 1 _Z13sdmem_matMultPiS_S_i_param_2,
	.param .u32 _Z13sdmem_matMultPiS_S_i_param_3
)
{
	.reg .pred 	%p<3>;
	.reg .b32 	%r<141>;
	.reg .b64 	%rd<13>;
	// demoted variable
	.shared .align 4 .b8 _ZZ13sdmem_matMultPiS_S_iE4m1_s[4096];
	// demoted variable
	.shared .align 4 .b8 _ZZ13sdmem_matMultPiS_S_iE4m2_s[4096];
	ld.param.u64 	%rd3, [_Z13sdmem_matMultPiS_S_i_param_0];
	ld.param.u64 	%rd4, [_Z13sdmem_matMultPiS_S_i_param_1];
	ld.param.u64 	%rd5, [_Z13sdmem_matMultPiS_S_i_param_2];
	ld.param.u32 	%r22, [_Z13sdmem_matMultPiS_S_i_param_3];
	mov.u32 	%r24, %ctaid.x;
	mov.u32 	%r25, %ctaid.y;
	mov.u32 	%r1, %tid.x;
	mov.u32 	%r2, %tid.y;
	shl.b32 	%r26, %r25, 5;
	add.s32 	%r3, %r26, %r2;
	shl.b32 	%r4, %r24, 5;
	setp.lt.s32 	%p1, %r22, 32;
	mov.b32 	%r140, 0;
	@%p1 bra 	$L__BB1_3;
	shl.b32 	%r28, %r2, 7;
	mov.u32 	%r29, _ZZ13sdmem_matMultPiS_S_iE4m1_s;
	add.s32 	%r5, %r29, %r28;
	shl.b32 	%r30, %r1, 2;
	add.s32 	%r6, %r5, %r30;
	mov.u32 	%r31, _ZZ13sdmem_matMultPiS_S_iE4m2_s;
	add.s32 	%r8, %r31, %r30;
	add.s32 	%r7, %r8, %r28;
	shr.s32 	%r32, %r22, 31;
	shr.u32 	%r33, %r32, 27;
	add.s32 	%r34, %r22, %r33;
	shr.s32 	%r35, %r34, 5;
	neg.s32 	%r138, %r35;
	mad.lo.s32 	%r137, %r22, %r3, %r1;
	mad.lo.s32 	%r36, %r2, %r22, %r1;
	add.s32 	%r136, %r36, %r4;
	shl.b32 	%r12, %r22, 5;
	cvta.to.global.u64 	%rd1, %rd3;
	cvta.to.global.u64 	%rd2, %rd4;
	mov.b32 	%r140, 0;
$L__BB1_2:
	mul.wide.s32 	%rd6, %r137, 4;
	add.s64 	%rd7, %rd1, %rd6;
	ld.global.u32 	%r37, [%rd7];
	st.shared.u32 	[%r6], %r37;
	mul.wide.u32 	%rd8, %r136, 4;
	add.s64 	%rd9, %rd2, %rd8;
	ld.global.u32 	%r38, [%rd9];
	st.shared.u32 	[%r7], %r38;
	bar.sync 	0;
	ld.shared.u32 	%r39, [%r5];
	ld.shared.u32 	%r40, [%r8];
	mad.lo.s32 	%r41, %r40, %r39, %r140;
	ld.shared.u32 	%r42, [%r5+4];
	ld.shared.u32 	%r43, [%r8+128];
	mad.lo.s32 	%r44, %r43, %r42, %r41;
	ld.shared.u32 	%r45, [%r5+8];
	ld.shared.u32 	%r46, [%r8+256];
	mad.lo.s32 	%r47, %r46, %r45, %r44;
	ld.shared.u32 	%r48, [%r5+12];
	ld.shared.u32 	%r49, [%r8+384];
	mad.lo.s32 	%r50, %r49, %r48, %r47;
	ld.shared.u32 	%r51, [%r5+16];
	ld.shared.u32 	%r52, [%r8+512];
	mad.lo.s32 	%r53, %r52, %r51, %r50;
	ld.shared.u32 	%r54, [%r5+20];
	ld.shared.u32 	%r55, [%r8+640];
	mad.lo.s32 	%r56, %r55, %r54, %r53;
	ld.shared.u32 	%r57, [%r5+24];
	ld.shared.u32 	%r58, [%r8+768];
	mad.lo.s32 	%r59, %r58, %r57, %r56;
	ld.shared.u32 	%r60, [%r5+28];
	ld.shared.u32 	%r61, [%r8+896];
	mad.lo.s32 	%r62, %r61, %r60, %r59;
	ld.shared.u32 	%r63, [%r5+32];
	ld.shared.u32 	%r64, [%r8+1024];
	mad.lo.s32 	%r65, %r64, %r63, %r62;
	ld.shared.u32 	%r66, [%r5+36];
	ld.shared.u32 	%r67, [%r8+1152];
	mad.lo.s32 	%r68, %r67, %r66, %r65;
	ld.shared.u32 	%r69, [%r5+40];
	ld.shared.u32 	%r70, [%r8+1280];
	mad.lo.s32 	%r71, %r70, %r69, %r68;
	ld.shared.u32 	%r72, [%r5+44];
	ld.shared.u32 	%r73, [%r8+1408];
	mad.lo.s32 	%r74, %r73, %r72, %r71;
	ld.shared.u32 	%r75, [%r5+48];
	ld.shared.u32 	%r76, [%r8+1536];
	mad.lo.s32 	%r77, %r76, %r75, %r74;
	ld.shared.u32 	%r78, [%r5+52];
	ld.shared.u32 	%r79, [%r8+1664];
	mad.lo.s32 	%r80, %r79, %r78, %r77;
	ld.shared.u32 	%r81, [%r5+56];
	ld.shared.u32 	%r82, [%r8+1792];
	mad.lo.s32 	%r83, %r82, %r81, %r80;
	ld.shared.u32 	%r84, [%r5+60];
	ld.shared.u32 	%r85, [%r8+1920];
	mad.lo.s32 	%r86, %r85, %r84, %r83;
	ld.shared.u32 	%r87, [%r5+64];
	ld.shared.u32 	%r88, [%r8+2048];
	mad.lo.s32 	%r89, %r88, %r87, %r86;
	ld.shared.u32 	%r90, [%r5+68];
	ld.shared.u32 	%r91, [%r8+2176];
	mad.lo.s32 	%r92, %r91, %r90, %r89;
	ld.shared.u32 	%r93, [%r5+72];
	ld.shared.u32 	%r94, [%r8+2304];
	mad.lo.s32 	%r95, %r94, %r93, %r92;
	ld.shared.u32 	%r96, [%r5+76];
	ld.shared.u32 	%r97, [%r8+2432];
	mad.lo.s32 	%r98, %r97, %r96, %r95;
	ld.shared.u32 	%r99, [%r5+80];
	ld.shared.u32 	%r100, [%r8+2560];
	mad.lo.s32 	%r101, %r100, %r99, %r98;
	ld.shared.u32 	%r102, [%r5+84];
	ld.shared.u32 	%r103, [%r8+2688];
	mad.lo.s32 	%r104, %r103, %r102, %r101;
	ld.shared.u32 	%r105, [%r5+88];
	ld.shared.u32 	%r106, [%r8+2816];
	mad.lo.s32 	%r107, %r106, %r105, %r104;
	ld.shared.u32 	%r108, [%r5+92];
	ld.shared.u32 	%r109, [%r8+2944];
	mad.lo.s32 	%r110, %r109, %r108, %r107;
	ld.shared.u32 	%r111, [%r5+96];
	ld.shared.u32 	%r112, [%r8+3072];
	mad.lo.s32 	%r113, %r112, %r111, %r110;
	ld.shared.u32 	%r114, [%r5+100];
	ld.shared.u32 	%r115, [%r8+3200];
	mad.lo.s32 	%r116, %r115, %r114, %r113;
	ld.shared.u32 	%r117, [%r5+104];
	ld.shared.u32 	%r118, [%r8+3328];
	mad.lo.s32 	%r119, %r118, %r117, %r116;
	ld.shared.u32 	%r120, [%r5+108];
	ld.shared.u32 	%r121, [%r8+3456];
	mad.lo.s32 	%r122, %r121, %r120, %r119;
	ld.shared.u32 	%r123, [%r5+112];
	ld.shared.u32 	%r124, [%r8+3584];
	mad.lo.s32 	%r125, %r124, %r123, %r122;
	ld.shared.u32 	%r126, [%r5+116];
	ld.shared.u32 	%r127, [%r8+3712];
	mad.lo.s32 	%r128, %r127, %r126, %r125;
	ld.shared.u32 	%r129, [%r5+120];
	ld.shared.u32 	%r130, [%r8+3840];
	mad.lo.s32 	%r131, %r130, %r129, %r128;
	ld.shared.u32 	%r132, [%r5+124];
	ld.shared.u32 	%r133, [%r8+3968];
	mad.lo.s32 	%r140, %r133, %r132, %r131;
	bar.sync 	0;
	add.s32 	%r138, %r138, 1;
	setp.ne.s32 	%p2, %r138, 0;
	add.s32 	%r137, %r137, 32;
	add.s32 	%r136, %r136, %r12;
	@%p2 bra 	$L__BB1_2;
$L__BB1_3:
	cvta.to.global.u64 	%rd10, %rd5;
	add.s32 	%r134, %r4, %r1;
	mad.lo.s32 	%r135, %r22, %r3, %r134;
	mul.wide.s32 	%rd11, %r135, 4;
	add.s64 	%rd12, %rd10, %rd11;
	st.global.u32 	[%rd12], %r140;
	ret;

}


// ===== COMPILED SASS (sm_100) =====

	.target	sm_100

	.elftype	@"ET_EXEC"


//--------------------- .note.nv.tkinfo           --------------------------
	.section	.note.nv.tkinfo,"",@"SHT_NOTE"
	.sectionflags	@"SHF_NOTE_NV_TKINFO"
	.tkinfo
        /*0018*/ 	.word	0x00000002
        /*0030*/ 	.string	""
        /*0030*/ 	.string	"ptxas"
        /*0030*/ 	.string	"Cuda compilation tools, release 13.0, V13.0.88"
        /*0030*/ 	.string	"Build cuda_13.0.r13.0/compiler.36424714_0"
        /*0030*/ 	.string	"-arch sm_100 -m 64 "



//--------------------- .note.nv.cuinfo           --------------------------
	.section	.note.nv.cuinfo,"",@"SHT_NOTE"
	.sectionflags	@"SHF_NOTE_NV_CUINFO"
        /*0018*/ 	.short	0x0002
        /*001a*/ 	.short	0x0064
        /*001c*/ 	.short	0x0082
	.zero		2


//--------------------- .nv.info                  --------------------------
	.section	.nv.info,"",@"SHT_CUDA_INFO"
	.align	4


	//----- nvinfo : EIATTR_REGCOUNT
	.align		4
        /*0000*/ 	.byte	0x04, 0x2f
        /*0002*/ 	.short	(.L_1 - .L_0)
	.align		4
.L_0:
        /*0004*/ 	.word	index@(_Z13gbmem_matMultPiS_S_i)
        /*0008*/ 	.word	0x0000001e


	//----- nvinfo : EIATTR_FRAME_SIZE
	.align		4
.L_1:
        /*000c*/ 	.byte	0x04, 0x11
        /*000e*/ 	.short	(.L_3 - .L_2)
	.align		4
.L_2:
        /*0010*/ 	.word	index@(_Z13gbmem_matMultPiS_S_i)
        /*0014*/ 	.word	0x00000000


	//----- nvinfo : EIATTR_REGCOUNT
	.align		4
.L_3:
        /*0018*/ 	.byte	0x04, 0x2f
        /*001a*/ 	.short	(.L_5 - .L_4)
	.align		4
.L_4:
        /*001c*/ 	.word	index@(_Z13sdmem_matMultPiS_S_i)
        /*0020*/ 	.word	0x0000001f


	//----- nvinfo : EIATTR_FRAME_SIZE
	.align		4
.L_5:
        /*0024*/ 	.byte	0x04, 0x11
        /*0026*/ 	.short	(.L_7 - .L_6)
	.align		4
.L_6:
        /*0028*/ 	.word	index@(_Z13sdmem_matMultPiS_S_i)
        /*002c*/ 	.word	0x00000000


	//----- nvinfo : EIATTR_MIN_STACK_SIZE
	.align		4
.L_7:
        /*0030*/ 	.byte	0x04, 0x12
        /*0032*/ 	.short	(.L_9 - .L_8)
	.align		4
.L_8:
        /*0034*/ 	.word	index@(_Z13sdmem_matMultPiS_S_i)
        /*0038*/ 	.word	0x00000000


	//----- nvinfo : EIATTR_MIN_STACK_SIZE
	.align		4
.L_9:
        /*003c*/ 	.byte	0x04, 0x12
        /*003e*/ 	.short	(.L_11 - .L_10)
	.align		4
.L_10:
        /*0040*/ 	.word	index@(_Z13gbmem_matMultPiS_S_i)
        /*0044*/ 	.word	0x00000000
.L_11:


//--------------------- .nv.compat                --------------------------
	.section	.nv.compat,"",@"SHT_CUDA_COMPAT_INFO"
	.align	4
        /*0000*/ 	.byte	0x02, 0x09, 0x00, 0x00, 0x02, 0x02, 0x01, 0x00, 0x02, 0x05, 0x05, 0x00, 0x03, 0x07, 0x01, 0x01
        /*0010*/ 	.byte	0x02, 0x03, 0x00, 0x00, 0x02, 0x06, 0x01, 0x00, 0x04, 0x0b, 0x08, 0x00, 0x09, 0x00, 0x00, 0x00
        /*0020*/ 	.byte	0x00, 0x00, 0x00, 0x00


//--------------------- .nv.info._Z13sdmem_matMultPiS_S_i --------------------------
	.section	.nv.info._Z13sdmem_matMultPiS_S_i,"",@"SHT_CUDA_INFO"
	.sectionflags	@""
	.align	4


	//----- nvinfo : EIATTR_CUDA_API_VERSION
	.align		4
        /*0000*/ 	.byte	0x04, 0x37
        /*0002*/ 	.short	(.L_13 - .L_12)
.L_12:
        /*0004*/ 	.word	0x00000082


	//----- nvinfo : EIATTR_KPARAM_INFO
	.align		4
.L_13:
        /*0008*/ 	.byte	0x04, 0x17
        /*000a*/ 	.short	(.L_15 - .L_14)
.L_14:
        /*000c*/ 	.word	0x00000000
        /*0010*/ 	.short	0x0003
        /*0012*/ 	.short	0x0018
        /*0014*/ 	.byte	0x00, 0xf0, 0x11, 0x00


	//----- nvinfo : EIATTR_KPARAM_INFO
	.align		4
.L_15:
        /*0018*/ 	.byte	0x04, 0x17
        /*001a*/ 	.short	(.L_17 - .L_16)
.L_16:
        /*001c*/ 	.word	0x00000000
        /*0020*/ 	.short	0x0002
        /*0022*/ 	.short	0x0010
        /*0024*/ 	.byte	0x00, 0xf5, 0x21, 0x00


	//----- nvinfo : EIATTR_KPARAM_INFO
	.align		4
.L_17:
        /*0028*/ 	.byte	0x04, 0x17
        /*002a*/ 	.short	(.L_19 - .L_18)
.L_18:
        /*002c*/ 	.word	0x00000000
        /*0030*/ 	.short	0x0001
        /*0032*/ 	.short	0x0008
        /*0034*/ 	.byte	0x00, 0xf5, 0x21, 0x00


	//----- nvinfo : EIATTR_KPARAM_INFO
	.align		4
.L_19:
        /*0038*/ 	.byte	0x04, 0x17
        /*003a*/ 	.short	(.L_21 - .L_20)
.L_20:
        /*003c*/ 	.word	0x00000000
        /*0040*/ 	.short	0x0000
        /*0042*/ 	.short	0x0000
        /*0044*/ 	.byte	0x00, 0xf5, 0x21, 0x00


	//----- nvinfo : EIATTR_SPARSE_MMA_MASK
	.align		4
.L_21:
        /*0048*/ 	.byte	0x03, 0x50
        /*004a*/ 	.short	0x0000


	//----- nvinfo : EIATTR_MAXREG_COUNT
	.align		4
        /*004c*/ 	.byte	0x03, 0x1b
        /*004e*/ 	.short	0x00ff


	//----- nvinfo : EIATTR_NUM_BARRIERS
	.align		4
        /*0050*/ 	.byte	0x02, 0x4c
        /*0052*/ 	.byte	0x01
	.zero		1


	//----- nvinfo : EIATTR_MERCURY_ISA_VERSION
	.align		4
        /*0054*/ 	.byte	0x03, 0x5f
        /*0056*/ 	.short	0x0101


	//----- nvinfo : EIATTR_VRC_CTA_INIT_COUNT
	.align		4
        /*0058*/ 	.byte	0x02, 0x4a
	.zero		1
	.zero		1


	//----- nvinfo : EIATTR_EXIT_INSTR_OFFSETS
	.align		4
        /*005c*/ 	.byte	0x04, 0x1c
        /*005e*/ 	.short	(.L_23 - .L_22)


	//   ....[0]....
.L_22:
        /*0060*/ 	.word	0x00000780


	//----- nvinfo : EIATTR_CBANK_PARAM_SIZE
	.align		4
.L_23:
        /*0064*/ 	.byte	0x03, 0x19
        /*0066*/ 	.short	0x001c


	//----- nvinfo : EIATTR_PARAM_CBANK
	.align		4
        /*0068*/ 	.byte	0x04, 0x0a
        /*006a*/ 	.short	(.L_25 - .L_24)
	.align		4
.L_24:
        /*006c*/ 	.word	index@(.nv.constant0._Z13sdmem_matMultPiS_S_i)
        /*0070*/ 	.short	0x0380
        /*0072*/ 	.short	0x001c


	//----- nvinfo : EIATTR_SW_WAR
	.align		4
.L_25:
        /*0074*/ 	.byte	0x04, 0x36
        /*0076*/ 	.short	(.L_27 - .L_26)
.L_26:
        /*0078*/ 	.word	0x00000008
.L_27:


//--------------------- .nv.info._Z13gbmem_matMultPiS_S_i --------------------------
	.section	.nv.info._Z13gbmem_matMultPiS_S_i,"",@"SHT_CUDA_INFO"
	.sectionflags	@""
	.align	4


	//----- nvinfo : EIATTR_CUDA_API_VERSION
	.align		4
        /*0000*/ 	.byte	0x04, 0x37
        /*0002*/ 	.short	(.L_29 - .L_28)
.L_28:
        /*0004*/ 	.word	0x00000082


	//----- nvinfo : EIATTR_KPARAM_INFO
	.align		4
.L_29:
        /*0008*/ 	.byte	0x04, 0x17
        /*000a*/ 	.short	(.L_31 - .L_30)
.L_30:
        /*000c*/ 	.word	0x00000000
        /*0010*/ 	.short	0x0003
        /*0012*/ 	.short	0x0018
        /*0014*/ 	.byte	0x00, 0xf0, 0x11, 0x00


	//----- nvinfo : EIATTR_KPARAM_INFO
	.align		4
.L_31:
        /*0018*/ 	.byte	0x04, 0x17
        /*001a*/ 	.short	(.L_33 - .L_32)
.L_32:
        /*001c*/ 	.word	0x00000000
        /*0020*/ 	.short	0x0002
        /*0022*/ 	.short	0x0010
        /*0024*/ 	.byte	0x00, 0xf5, 0x21, 0x00


	//----- nvinfo : EIATTR_KPARAM_INFO
	.align		4
.L_33:
        /*0028*/ 	.byte	0x04, 0x17
        /*002a*/ 	.short	(.L_35 - .L_34)
.L_34:
        /*002c*/ 	.word	0x00000000
        /*0030*/ 	.short	0x0001
        /*0032*/ 	.short	0x0008
        /*0034*/ 	.byte	0x00, 0xf5, 0x21, 0x00


	//----- nvinfo : EIATTR_KPARAM_INFO
	.align		4
.L_35:
        /*0038*/ 	.byte	0x04, 0x17
        /*003a*/ 	.short	(.L_37 - .L_36)
.L_36:
        /*003c*/ 	.word	0x00000000
        /*0040*/ 	.short	0x0000
        /*0042*/ 	.short	0x0000
        /*0044*/ 	.byte	0x00, 0xf5, 0x21, 0x00


	//----- nvinfo : EIATTR_SPARSE_MMA_MASK
	.align		4
.L_37:
        /*0048*/ 	.byte	0x03, 0x50
        /*004a*/ 	.short	0x0000


	//----- nvinfo : EIATTR_MAXREG_COUNT
	.align		4
        /*004c*/ 	.byte	0x03, 0x1b
        /*004e*/ 	.short	0x00ff


	//----- nvinfo : EIATTR_MERCURY_ISA_VERSION
	.align		4
        /*0050*/ 	.byte	0x03, 0x5f
        /*0052*/ 	.short	0x0101


	//----- nvinfo : EIATTR_VRC_CTA_INIT_COUNT
	.align		4
        /*0054*/ 	.byte	0x02, 0x4a
	.zero		1
	.zero		1


	//----- nvinfo : EIATTR_EXIT_INSTR_OFFSETS
	.align		4
        /*0058*/ 	.byte	0x04, 0x1c
        /*005a*/ 	.short	(.L_39 - .L_38)


	//   ....[0]....
.L_38:
        /*005c*/ 	.word	0x000000c0


	//   ....[1]....
        /*0060*/ 	.word	0x00000a90


	//----- nvinfo : EIATTR_CBANK_PARAM_SIZE
	.align		4
.L_39:
        /*0064*/ 	.byte	0x03, 0x19
        /*0066*/ 	.short	0x001c


	//----- nvinfo : EIATTR_PARAM_CBANK
	.align		4
        /*0068*/ 	.byte	0x04, 0x0a
        /*006a*/ 	.short	(.L_41 - .L_40)
	.align		4
.L_40:
        /*006c*/ 	.word	index@(.nv.constant0._Z13gbmem_matMultPiS_S_i)
        /*0070*/ 	.short	0x0380
        /*0072*/ 	.short	0x001c


	//----- nvinfo : EIATTR_SW_WAR
	.align		4
.L_41:
        /*0074*/ 	.byte	0x04, 0x36
        /*0076*/ 	.short	(.L_43 - .L_42)
.L_42:
        /*0078*/ 	.word	0x00000008
.L_43:


//--------------------- .nv.callgraph             --------------------------
	.section	.nv.callgraph,"",@"SHT_CUDA_CALLGRAPH"
	.align	4
	.sectionentsize	8
	.align		4
        /*0000*/ 	.word	0x00000000
	.align		4
        /*0004*/ 	.word	0xffffffff
	.align		4
        /*0008*/ 	.word	0x00000000
	.align		4
        /*000c*/ 	.word	0xfffffffe
	.align		4
        /*0010*/ 	.word	0x00000000
	.align		4
        /*0014*/ 	.word	0xfffffffd
	.align		4
        /*0018*/ 	.word	0x00000000
	.align		4
        /*001c*/ 	.word	0xfffffffc


//--------------------- .text._Z13sdmem_matMultPiS_S_i --------------------------
	.section	.text._Z13sdmem_matMultPiS_S_i,"ax",@progbits
	.align	128
        .global         _Z13sdmem_matMultPiS_S_i
        .type           _Z13sdmem_matMultPiS_S_i,@function
        .size           _Z13sdmem_matMultPiS_S_i,(.L_x_8 - _Z13sdmem_matMultPiS_S_i)
        .other          _Z13sdmem_matMultPiS_S_i,@"STO_CUDA_ENTRY STV_DEFAULT"
_Z13sdmem_matMultPiS_S_i:
.text._Z13sdmem_matMultPiS_S_i:
[----:B------:R-:W-:Y:S01]  /*0000*/  LDC R1, c[0x0][0x37c] ;  /* 0x0000df00ff017b82 */ /* 0x000fe20000000800 */
[----:B------:R-:W0:Y:S07]  /*0010*/  S2R R5, SR_CTAID.Y ;  /* 0x0000000000057919 */ /* 0x000e2e0000002600 */
[----:B------:R-:W1:Y:S01]  /*0020*/  LDC R0, c[0x0][0x398] ;  /* 0x0000e600ff007b82 */ /* 0x000e620000000800 */
[----:B------:R-:W2:Y:S01]  /*0030*/  LDCU.64 UR8, c[0x0][0x358] ;  /* 0x00006b00ff0877ac */ /* 0x000ea20008000a00 */
[----:B------:R-:W-:Y:S01]  /*0040*/  HFMA2 R11, -RZ, RZ, 0, 0 ;  /* 0x00000000ff0b7431 */ /* 0x000fe200000001ff */
[----:B------:R-:W0:Y:S01]  /*0050*/  S2R R8, SR_TID.Y ;  /* 0x0000000000087919 */ /* 0x000e220000002200 */
[----:B------:R-:W3:Y:S04]  /*0060*/  S2R R7, SR_CTAID.X ;  /* 0x0000000000077919 */ /* 0x000ee80000002500 */
[----:B------:R-:W4:Y:S01]  /*0070*/  LDC.64 R22, c[0x0][0x390] ;  /* 0x0000e400ff167b82 */ /* 0x000f220000000a00 */
[----:B------:R-:W3:Y:S01]  /*0080*/  S2R R9, SR_TID.X ;  /* 0x0000000000097919 */ /* 0x000ee20000002100 */
[----:B-1----:R-:W-:-:S02]  /*0090*/  ISETP.GE.AND P0, PT, R0, 0x20, PT ;  /* 0x000000200000780c */ /* 0x002fc40003f06270 */
[----:B0-----:R-:W-:Y:S02]  /*00a0*/  LEA R5, R5, R8, 0x5 ;  /* 0x0000000805057211 */ /* 0x001fe400078e28ff */
[----:B---3--:R-:W-:-:S05]  /*00b0*/  LEA R2, R7, R9, 0x5 ;  /* 0x0000000907027211 */ /* 0x008fca00078e28ff */
[----:B------:R-:W-:-:S04]  /*00c0*/  IMAD R3, R5, R0, R2 ;  /* 0x0000000005037224 */ /* 0x000fc800078e0202 */
[----:B----4-:R-:W-:Y:S01]  /*00d0*/  IMAD.WIDE R22, R3, 0x4, R22 ;  /* 0x0000000403167825 */ /* 0x010fe200078e0216 */
[----:B--2---:R-:W-:Y:S06]  /*00e0*/  @!P0 BRA `(.L_x_0) ;  /* 0x0000000400a08947 */ /* 0x004fec0003800000 */
[----:B------:R-:W0:Y:S01]  /*00f0*/  S2UR UR6, SR_CgaCtaId ;  /* 0x00000000000679c3 */ /* 0x000e220000008800 */
[----:B------:R-:W-:Y:S01]  /*0100*/  UMOV UR4, 0x400 ;  /* 0x0000040000047882 */ /* 0x000fe20000000000 */
[----:B------:R-:W-:Y:S01]  /*0110*/  SHF.R.S32.HI R3, RZ, 0x1f, R0 ;  /* 0x0000001fff037819 */ /* 0x000fe20000011400 */
[----:B------:R-:W-:Y:S01]  /*0120*/  UIADD3 UR5, UPT, UPT, UR4, 0x1000, URZ ;  /* 0x0000100004057890 */ /* 0x000fe2000fffe0ff */
[-CC-:B------:R-:W-:Y:S01]  /*0130*/  IMAD R2, R8, R0.reuse, R9.reuse ;  /* 0x0000000008027224 */ /* 0x180fe200078e0209 */
[----:B------:R-:W-:Y:S02]  /*0140*/  MOV R11, RZ ;  /* 0x000000ff000b7202 */ /* 0x000fe40000000f00 */
[----:B------:R-:W-:Y:S01]  /*0150*/  LEA.HI R4, R3, R0, RZ, 0x5 ;  /* 0x0000000003047211 */ /* 0x000fe200078f28ff */
[----:B------:R-:W1:Y:S01]  /*0160*/  LDC.64 R20, c[0x0][0x380] ;  /* 0x0000e000ff147b82 */ /* 0x000e620000000a00 */
[----:B------:R-:W-:Y:S01]  /*0170*/  LEA R3, R7, R2, 0x5 ;  /* 0x0000000207037211 */ /* 0x000fe200078e28ff */
[----:B------:R-:W-:Y:S01]  /*0180*/  IMAD R2, R5, R0, R9 ;  /* 0x0000000005027224 */ /* 0x000fe200078e0209 */
[----:B------:R-:W-:-:S04]  /*0190*/  SHF.R.S32.HI R4, RZ, 0x5, R4 ;  /* 0x00000005ff047819 */ /* 0x000fc80000011404 */
[----:B------:R-:W-:Y:S01]  /*01a0*/  IADD3 R4, PT, PT, -R4, RZ, RZ ;  /* 0x000000ff04047210 */ /* 0x000fe20007ffe1ff */
[----:B------:R-:W2:Y:S01]  /*01b0*/  LDC.64 R18, c[0x0][0x388] ;  /* 0x0000e200ff127b82 */ /* 0x000ea20000000a00 */
[----:B0-----:R-:W-:Y:S02]  /*01c0*/  ULEA UR4, UR6, UR4, 0x18 ;  /* 0x0000000406047291 */ /* 0x001fe4000f8ec0ff */
[----:B------:R-:W-:-:S04]  /*01d0*/  ULEA UR5, UR6, UR5, 0x18 ;  /* 0x0000000506057291 */ /* 0x000fc8000f8ec0ff */
[C---:B------:R-:W-:Y:S02]  /*01e0*/  LEA R16, R8.reuse, UR4, 0x7 ;  /* 0x0000000408107c11 */ /* 0x040fe4000f8e38ff */
[C---:B------:R-:W-:Y:S02]  /*01f0*/  LEA R6, R9.reuse, UR5, 0x2 ;  /* 0x0000000509067c11 */ /* 0x040fe4000f8e10ff */
[----:B------:R-:W-:Y:S02]  /*0200*/  LEA R7, R9, R16, 0x2 ;  /* 0x0000001009077211 */ /* 0x000fe400078e10ff */
[----:B------:R-:W-:-:S07]  /*0210*/  LEA R5, R8, R6, 0x7 ;  /* 0x0000000608057211 */ /* 0x000fce00078e38ff */
.L_x_1:
[----:B-1----:R-:W-:-:S04]  /*0220*/  IMAD.WIDE R24, R2, 0x4, R20 ;  /* 0x0000000402187825 */ /* 0x002fc800078e0214 */
[----:B--2---:R-:W-:Y:S02]  /*0230*/  IMAD.WIDE.U32 R8, R3, 0x4, R18 ;  /* 0x0000000403087825 */ /* 0x004fe400078e0012 */
[----:B------:R-:W2:Y:S04]  /*0240*/  LDG.E R24, desc[UR8][R24.64] ;  /* 0x0000000818187981 */ /* 0x000ea8000c1e1900 */
[----:B------:R-:W3:Y:S01]  /*0250*/  LDG.E R26, desc[UR8][R8.64] ;  /* 0x00000008081a7981 */ /* 0x000ee2000c1e1900 */
[----:B------:R-:W-:Y:S02]  /*0260*/  IADD3 R4, PT, PT, R4, 0x1, RZ ;  /* 0x0000000104047810 */ /* 0x000fe40007ffe0ff */
[----:B------:R-:W-:Y:S02]  /*0270*/  IADD3 R2, PT, PT, R2, 0x20, RZ ;  /* 0x0000002002027810 */ /* 0x000fe40007ffe0ff */
[----:B------:R-:W-:-:S02]  /*0280*/  ISETP.NE.AND P0, PT, R4, RZ, PT ;  /* 0x000000ff0400720c */ /* 0x000fc40003f05270 */
[----:B------:R-:W-:Y:S01]  /*0290*/  LEA R3, R0, R3, 0x5 ;  /* 0x0000000300037211 */ /* 0x000fe200078e28ff */
[----:B--2---:R-:W-:Y:S04]  /*02a0*/  STS [R7], R24 ;  /* 0x0000001807007388 */ /* 0x004fe80000000800 */
[----:B---3--:R-:W-:Y:S01]  /*02b0*/  STS [R5], R26 ;  /* 0x0000001a05007388 */ /* 0x008fe20000000800 */
[----:B------:R-:W-:Y:S06]  /*02c0*/  BAR.SYNC.DEFER_BLOCKING 0x0 ;  /* 0x0000000000007b1d */ /* 0x000fec0000010000 */
[----:B------:R-:W-:Y:S04]  /*02d0*/  LDS R10, [R6] ;  /* 0x00000000060a7984 */ /* 0x000fe80000000800 */
[----:B------:R-:W0:Y:S04]  /*02e0*/  LDS.128 R12, [R16] ;  /* 0x00000000100c7984 */ /* 0x000e280000000c00 */
[----:B------:R-:W1:Y:S04]  /*02f0*/  LDS R27, [R6+0x80] ;  /* 0x00008000061b7984 */ /* 0x000e680000000800 */
[----:B------:R-:W2:Y:S04]  /*0300*/  LDS R17, [R6+0x100] ;  /* 0x0001000006117984 */ /* 0x000ea80000000800 */
[----:B------:R-:W3:Y:S04]  /*0310*/  LDS R28, [R6+0x180] ;  /* 0x00018000061c7984 */ /* 0x000ee80000000800 */
[----:B------:R-:W-:Y:S04]  /*0320*/  LDS R25, [R6+0x200] ;  /* 0x0002000006197984 */ /* 0x000fe80000000800 */
[----:B------:R-:W-:Y:S04]  /*0330*/  LDS R24, [R6+0x380] ;  /* 0x0003800006187984 */ /* 0x000fe80000000800 */
[----:B------:R-:W-:Y:S01]  /*0340*/  LDS R26, [R6+0xa00] ;  /* 0x000a0000061a7984 */ /* 0x000fe20000000800 */
[----:B0-----:R-:W-:-:S03]  /*0350*/  IMAD R10, R12, R10, R11 ;  /* 0x0000000a0c0a7224 */ /* 0x001fc600078e020b */
[----:B------:R-:W-:Y:S01]  /*0360*/  LDS R12, [R6+0x280] ;  /* 0x00028000060c7984 */ /* 0x000fe20000000800 */
[----:B-1----:R-:W-:-:S03]  /*0370*/  IMAD R13, R27, R13, R10 ;  /* 0x0000000d1b0d7224 */ /* 0x002fc600078e020a */
[----:B------:R-:W0:Y:S01]  /*0380*/  LDS.128 R8, [R16+0x10] ;  /* 0x0000100010087984 */ /* 0x000e220000000c00 */
[----:B--2---:R-:W-:-:S03]  /*0390*/  IMAD R14, R17, R14, R13 ;  /* 0x0000000e110e7224 */ /* 0x004fc600078e020d */
[----:B------:R-:W1:Y:S01]  /*03a0*/  LDS R17, [R6+0x300] ;  /* 0x0003000006117984 */ /* 0x000e620000000800 */
[----:B---3--:R-:W-:-:S04]  /*03b0*/  IMAD R15, R28, R15, R14 ;  /* 0x0000000f1c0f7224 */ /* 0x008fc800078e020e */
[----:B0-----:R-:W-:Y:S02]  /*03c0*/  IMAD R8, R8, R25, R15 ;  /* 0x0000001908087224 */ /* 0x001fe400078e020f */
[----:B------:R-:W-:Y:S02]  /*03d0*/  LDS R25, [R6+0x400] ;  /* 0x0004000006197984 */ /* 0x000fe40000000800 */
[----:B------:R-:W-:Y:S02]  /*03e0*/  IMAD R9, R12, R9, R8 ;  /* 0x000000090c097224 */ /* 0x000fe400078e0208 */
[----:B------:R-:W0:Y:S02]  /*03f0*/  LDS.128 R12, [R16+0x20] ;  /* 0x00002000100c7984 */ /* 0x000e240000000c00 */
[----:B-1----:R-:W-:Y:S02]  /*0400*/  IMAD R10, R17, R10, R9 ;  /* 0x0000000a110a7224 */ /* 0x002fe400078e0209 */
[----:B------:R-:W1:Y:S02]  /*0410*/  LDS R8, [R6+0x480] ;  /* 0x0004800006087984 */ /* 0x000e640000000800 */
[----:B------:R-:W-:-:S02]  /*0420*/  IMAD R11, R24, R11, R10 ;  /* 0x0000000b180b7224 */ /* 0x000fc400078e020a */
[----:B------:R-:W2:Y:S04]  /*0430*/  LDS R17, [R6+0x500] ;  /* 0x0005000006117984 */ /* 0x000ea80000000800 */
[----:B------:R-:W3:Y:S01]  /*0440*/  LDS R24, [R6+0x580] ;  /* 0x0005800006187984 */ /* 0x000ee20000000800 */
[----:B0-----:R-:W-:-:S03]  /*0450*/  IMAD R11, R12, R25, R11 ;  /* 0x000000190c0b7224 */ /* 0x001fc600078e020b */
[----:B------:R-:W-:Y:S01]  /*0460*/  LDS R25, [R6+0x600] ;  /* 0x0006000006197984 */ /* 0x000fe20000000800 */
[----:B-1----:R-:W-:-:S03]  /*0470*/  IMAD R13, R8, R13, R11 ;  /* 0x0000000d080d7224 */ /* 0x002fc600078e020b */
[----:B------:R-:W0:Y:S01]  /*0480*/  LDS.128 R8, [R16+0x30] ;  /* 0x0000300010087984 */ /* 0x000e220000000c00 */
[----:B--2---:R-:W-:-:S03]  /*0490*/  IMAD R14, R17, R14, R13 ;  /* 0x0000000e110e7224 */ /* 0x004fc600078e020d */
[----:B------:R-:W1:Y:S01]  /*04a0*/  LDS R12, [R6+0x680] ;  /* 0x00068000060c7984 */ /* 0x000e620000000800 */
[----:B---3--:R-:W-:-:S03]  /*04b0*/  IMAD R15, R24, R15, R14 ;  /* 0x0000000f180f7224 */ /* 0x008fc600078e020e */
        /* <DEDUP_REMOVED lines=18> */
[----:B------:R-:W-:Y:S04]  /*05e0*/  LDS R24, [R6+0xc80] ;  /* 0x000c800006187984 */ /* 0x000fe80000000800 */
[----:B------:R-:W-:Y:S01]  /*05f0*/  LDS R17, [R6+0xd00] ;  /* 0x000d000006117984 */ /* 0x000fe20000000800 */
[----:B0-----:R-:W-:-:S03]  /*0600*/  IMAD R15, R8, R26, R15 ;  /* 0x0000001a080f7224 */ /* 0x001fc600078e020f */
[----:B------:R-:W0:Y:S01]  /*0610*/  LDS R8, [R6+0xb80] ;  /* 0x000b800006087984 */ /* 0x000e220000000800 */
[----:B------:R-:W-:-:S03]  /*0620*/  IMAD R9, R12, R9, R15 ;  /* 0x000000090c097224 */ /* 0x000fc600078e020f */
[----:B------:R-:W-:Y:S01]  /*0630*/  LDS R26, [R6+0xc00] ;  /* 0x000c0000061a7984 */ /* 0x000fe20000000800 */
[----:B-1----:R-:W-:-:S03]  /*0640*/  IMAD R9, R25, R10, R9 ;  /* 0x0000000a19097224 */ /* 0x002fc600078e0209 */
[----:B------:R-:W1:Y:S04]  /*0650*/  LDS.128 R12, [R16+0x60] ;  /* 0x00006000100c7984 */ /* 0x000e680000000c00 */
[----:B------:R-:W-:Y:S01]  /*0660*/  LDS R25, [R6+0xe00] ;  /* 0x000e000006197984 */ /* 0x000fe20000000800 */
[----:B0-----:R-:W-:-:S04]  /*0670*/  IMAD R9, R8, R11, R9 ;  /* 0x0000000b08097224 */ /* 0x001fc800078e0209 */
[----:B-1----:R-:W-:Y:S02]  /*0680*/  IMAD R9, R12, R26, R9 ;  /* 0x0000001a0c097224 */ /* 0x002fe400078e0209 */
[----:B------:R-:W0:Y:S02]  /*0690*/  LDS R12, [R6+0xd80] ;  /* 0x000d8000060c7984 */ /* 0x000e240000000800 */
[----:B------:R-:W-:Y:S02]  /*06a0*/  IMAD R13, R24, R13, R9 ;  /* 0x0000000d180d7224 */ /* 0x000fe400078e0209 */
[----:B------:R-:W1:Y:S02]  /*06b0*/  LDS.128 R8, [R16+0x70] ;  /* 0x0000700010087984 */ /* 0x000e640000000c00 */
[----:B------:R-:W-:Y:S02]  /*06c0*/  IMAD R13, R17, R14, R13 ;  /* 0x0000000e110d7224 */ /* 0x000fe400078e020d */
[----:B------:R-:W2:Y:S04]  /*06d0*/  LDS R24, [R6+0xe80] ;  /* 0x000e800006187984 */ /* 0x000ea80000000800 */
[----:B------:R-:W3:Y:S04]  /*06e0*/  LDS R14, [R6+0xf00] ;  /* 0x000f0000060e7984 */ /* 0x000ee80000000800 */
[----:B------:R-:W4:Y:S01]  /*06f0*/  LDS R17, [R6+0xf80] ;  /* 0x000f800006117984 */ /* 0x000f220000000800 */
[----:B0-----:R-:W-:-:S04]  /*0700*/  IMAD R13, R12, R15, R13 ;  /* 0x0000000f0c0d7224 */ /* 0x001fc800078e020d */
[----:B-1----:R-:W-:-:S04]  /*0710*/  IMAD R8, R8, R25, R13 ;  /* 0x0000001908087224 */ /* 0x002fc800078e020d */
[----:B--2---:R-:W-:-:S04]  /*0720*/  IMAD R9, R24, R9, R8 ;  /* 0x0000000918097224 */ /* 0x004fc800078e0208 */
[----:B---3--:R-:W-:-:S04]  /*0730*/  IMAD R10, R14, R10, R9 ;  /* 0x0000000a0e0a7224 */ /* 0x008fc800078e0209 */
[----:B----4-:R-:W-:Y:S01]  /*0740*/  IMAD R11, R17, R11, R10 ;  /* 0x0000000b110b7224 */ /* 0x010fe200078e020a */
[----:B------:R-:W-:Y:S06]  /*0750*/  BAR.SYNC.DEFER_BLOCKING 0x0 ;  /* 0x0000000000007b1d */ /* 0x000fec0000010000 */
[----:B------:R-:W-:Y:S05]  /*0760*/  @P0 BRA `(.L_x_1) ;  /* 0xfffffff800ac0947 */ /* 0x000fea000383ffff */
.L_x_0:
[----:B------:R-:W-:Y:S01]  /*0770*/  STG.E desc[UR8][R22.64], R11 ;  /* 0x0000000b16007986 */ /* 0x000fe2000c101908 */
[----:B------:R-:W-:Y:S05]  /*0780*/  EXIT ;  /* 0x000000000000794d */ /* 0x000fea0003800000 */
.L_x_2:
[----:B------:R-:W-:-:S00]  /*0790*/  BRA `(.L_x_2) ;  /* 0xfffffffc00fc7947 */ /* 0x000fc0000383ffff */
[----:B------:R-:W-:-:S00]  /*07a0*/  NOP ;  /* 0x0000000000007918 */ /* 0x000fc00000000000 */
        /* <DEDUP_REMOVED lines=13> */
.L_x_8:


//--------------------- .text._Z13gbmem_matMultPiS_S_i --------------------------
	.section	.text._Z13gbmem_matMultPiS_S_i,"ax",@progbits
	.align	128
        .global         _Z13gbmem_matMultPiS_S_i
        .type           _Z13gbmem_matMultPiS_S_i,@function
        .size           _Z13gbmem_matMultPiS_S_i,(.L_x_9 - _Z13gbmem_matMultPiS_S_i)
        .other          _Z13gbmem_matMultPiS_S_i,@"STO_CUDA_ENTRY STV_DEFAULT"
_Z13gbmem_matMultPiS_S_i:
.text._Z13gbmem_matMultPiS_S_i:
[----:B------:R-:W-:Y:S01]  /*0000*/  LDC R1, c[0x0][0x37c] ;  /* 0x0000df00ff017b82 */ /* 0x000fe20000000800 */
[----:B------:R-:W0:Y:S07]  /*0010*/  S2R R3, SR_TID.X ;  /* 0x0000000000037919 */ /* 0x000e2e0000002100 */
[----:B------:R-:W0:Y:S01]  /*0020*/  LDC R0, c[0x0][0x360] ;  /* 0x0000d800ff007b82 */ /* 0x000e220000000800 */
[----:B------:R-:W1:Y:S01]  /*0030*/  LDCU UR20, c[0x0][0x398] ;  /* 0x00007300ff1477ac */ /* 0x000e620008000800 */
[----:B------:R-:W2:Y:S06]  /*0040*/  S2R R2, SR_TID.Y ;  /* 0x0000000000027919 */ /* 0x000eac0000002200 */
[----:B------:R-:W0:Y:S08]  /*0050*/  S2UR UR4, SR_CTAID.X ;  /* 0x00000000000479c3 */ /* 0x000e300000002500 */
[----:B------:R-:W2:Y:S08]  /*0060*/  S2UR UR5, SR_CTAID.Y ;  /* 0x00000000000579c3 */ /* 0x000eb00000002600 */
[----:B------:R-:W2:Y:S01]  /*0070*/  LDC R13, c[0x0][0x364] ;  /* 0x0000d900ff0d7b82 */ /* 0x000ea20000000800 */
[----:B0-----:R-:W-:-:S02]  /*0080*/  IMAD R0, R0, UR4, R3 ;  /* 0x0000000400007c24 */ /* 0x001fc4000f8e0203 */
[----:B--2---:R-:W-:-:S05]  /*0090*/  IMAD R13, R13, UR5, R2 ;  /* 0x000000050d0d7c24 */ /* 0x004fca000f8e0202 */
[----:B------:R-:W-:-:S04]  /*00a0*/  VIMNMX R2, PT, PT, R0, R13, !PT ;  /* 0x0000000d00027248 */ /* 0x000fc80007fe0100 */
[----:B-1----:R-:W-:-:S13]  /*00b0*/  ISETP.GE.AND P0, PT, R2, UR20, PT ;  /* 0x0000001402007c0c */ /* 0x002fda000bf06270 */
[----:B------:R-:W-:Y:S05]  /*00c0*/  @P0 EXIT ;  /* 0x000000000000094d */ /* 0x000fea0003800000 */
[----:B------:R-:W-:Y:S01]  /*00d0*/  UISETP.GE.U32.AND UP0, UPT, UR20, 0x8, UPT ;  /* 0x000000081400788c */ /* 0x000fe2000bf06070 */
[----:B------:R-:W-:Y:S02]  /*00e0*/  HFMA2 R12, -RZ, RZ, 0, 0 ;  /* 0x00000000ff0c7431 */ /* 0x000fe400000001ff */
[----:B------:R-:W-:Y:S01]  /*00f0*/  IMAD R13, R13, UR20, RZ ;  /* 0x000000140d0d7c24 */ /* 0x000fe2000f8e02ff */
[----:B------:R-:W-:Y:S01]  /*0100*/  UMOV UR4, URZ ;  /* 0x000000ff00047c82 */ /* 0x000fe20008000000 */
[----:B------:R-:W0:Y:S04]  /*0110*/  LDCU.64 UR18, c[0x0][0x358] ;  /* 0x00006b00ff1277ac */ /* 0x000e280008000a00 */
[----:B------:R-:W-:Y:S05]  /*0120*/  BRA.U !UP0, `(.L_x_3) ;  /* 0x0000000508047547 */ /* 0x000fea000b800000 */
[----:B------:R-:W1:Y:S01]  /*0130*/  LDCU.128 UR24, c[0x0][0x380] ;  /* 0x00007000ff1877ac */ /* 0x000e620008000c00 */
[----:B------:R-:W-:Y:S02]  /*0140*/  MOV R12, RZ ;  /* 0x000000ff000c7202 */ /* 0x000fe40000000f00 */
[----:B------:R-:W-:Y:S01]  /*0150*/  MOV R14, R0 ;  /* 0x00000000000e7202 */ /* 0x000fe20000000f00 */
[----:B------:R-:W-:-:S04]  /*0160*/  ULOP3.LUT UR4, UR20, 0x7ffffff8, URZ, 0xc0, !UPT ;  /* 0x7ffffff814047892 */ /* 0x000fc8000f8ec0ff */
[----:B------:R-:W-:Y:S01]  /*0170*/  UIADD3 UR5, UPT, UPT, -UR4, URZ, URZ ;  /* 0x000000ff04057290 */ /* 0x000fe2000fffe1ff */
[----:B-1----:R-:W-:Y:S01]  /*0180*/  MOV R2, UR24 ;  /* 0x0000001800027c02 */ /* 0x002fe20008000f00 */
[----:B------:R-:W-:Y:S01]  /*0190*/  UIMAD.WIDE UR6, UR20, 0x8, UR26 ;  /* 0x00000008140678a5 */ /* 0x000fe2000f8e021a */
[----:B------:R-:W-:Y:S01]  /*01a0*/  MOV R3, UR25 ;  /* 0x0000001900037c02 */ /* 0x000fe20008000f00 */
[----:B------:R-:W-:Y:S02]  /*01b0*/  UIMAD.WIDE UR8, UR20, 0xc, UR26 ;  /* 0x0000000c140878a5 */ /* 0x000fe4000f8e021a */
[----:B------:R-:W-:Y:S01]  /*01c0*/  UIMAD.WIDE UR10, UR20, 0x10, UR26 ;  /* 0x00000010140a78a5 */ /* 0x000fe2000f8e021a */
[----:B------:R-:W-:Y:S01]  /*01d0*/  IMAD.WIDE.U32 R2, R13, 0x4, R2 ;  /* 0x000000040d027825 */ /* 0x000fe200078e0002 */
[----:B------:R-:W-:Y:S02]  /*01e0*/  UIMAD.WIDE UR12, UR20, 0x14, UR26 ;  /* 0x00000014140c78a5 */ /* 0x000fe4000f8e021a */
[----:B------:R-:W-:Y:S01]  /*01f0*/  UIMAD.WIDE UR14, UR20, 0x18, UR26 ;  /* 0x00000018140e78a5 */ /* 0x000fe2000f8e021a */
[----:B------:R-:W-:Y:S01]  /*0200*/  IADD3 R2, P0, PT, R2, 0x10, RZ ;  /* 0x0000001002027810 */ /* 0x000fe20007f1e0ff */
[----:B------:R-:W-:-:S03]  /*0210*/  UIMAD.WIDE UR16, UR20, 0x1c, UR26 ;  /* 0x0000001c141078a5 */ /* 0x000fc6000f8e021a */
[----:B------:R-:W-:-:S09]  /*0220*/  IADD3.X R3, PT, PT, RZ, R3, RZ, P0, !PT ;  /* 0x00000003ff037210 */ /* 0x000fd200007fe4ff */
.L_x_4:
[----:B------:R-:W-:Y:S01]  /*0230*/  UIMAD.WIDE UR22, UR20, 0x4, UR26 ;  /* 0x00000004141678a5 */ /* 0x000fe2000f8e021a */
[----:B------:R-:W-:Y:S02]  /*0240*/  IMAD.MOV.U32 R23, RZ, RZ, 0x4 ;  /* 0x00000004ff177424 */ /* 0x000fe400078e00ff */
[----:B------:R-:W-:Y:S01]  /*0250*/  HFMA2 R11, -RZ, RZ, 0, 2.384185791015625e-07 ;  /* 0x00000004ff0b7431 */ /* 0x000fe200000001ff */
[----:B------:R-:W-:Y:S01]  /*0260*/  MOV R25, 0x4 ;  /* 0x0000000400197802 */ /* 0x000fe20000000f00 */
[----:B0-----:R-:W2:Y:S01]  /*0270*/  LDG.E R21, desc[UR18][R2.64+-0x10] ;  /* 0xfffff01202157981 */ /* 0x001ea2000c1e1900 */
[C---:B------:R-:W-:Y:S01]  /*0280*/  IMAD.WIDE R22, R14.reuse, R23, UR26 ;  /* 0x0000001a0e167e25 */ /* 0x040fe2000f8e0217 */
[----:B------:R-:W-:Y:S02]  /*0290*/  MOV R8, UR22 ;  /* 0x0000001600087c02 */ /* 0x000fe40008000f00 */
[----:B------:R-:W-:Y:S01]  /*02a0*/  MOV R9, UR23 ;  /* 0x0000001700097c02 */ /* 0x000fe20008000f00 */
[----:B------:R-:W3:Y:S02]  /*02b0*/  LDG.E R19, desc[UR18][R2.64+-0xc] ;  /* 0xfffff41202137981 */ /* 0x000ee4000c1e1900 */
[----:B------:R-:W-:-:S02]  /*02c0*/  IMAD.WIDE R8, R14, 0x4, R8 ;  /* 0x000000040e087825 */ /* 0x000fc400078e0208 */
[----:B------:R-:W2:Y:S01]  /*02d0*/  LDG.E R22, desc[UR18][R22.64] ;  /* 0x0000001216167981 */ /* 0x000ea2000c1e1900 */
[----:B------:R-:W-:Y:S01]  /*02e0*/  MOV R5, 0x4 ;  /* 0x0000000400057802 */ /* 0x000fe20000000f00 */
[C---:B------:R-:W-:Y:S02]  /*02f0*/  IMAD.WIDE R24, R14.reuse, R25, UR6 ;  /* 0x000000060e187e25 */ /* 0x040fe4000f8e0219 */
[----:B------:R0:W3:Y:S02]  /*0300*/  LDG.E R20, desc[UR18][R8.64] ;  /* 0x0000001208147981 */ /* 0x0000e4000c1e1900 */
[----:B------:R-:W-:Y:S02]  /*0310*/  IMAD.WIDE R10, R14, R11, UR8 ;  /* 0x000000080e0a7e25 */ /* 0x000fe4000f8e020b */
[----:B------:R-:W4:Y:S04]  /*0320*/  LDG.E R18, desc[UR18][R24.64] ;  /* 0x0000001218127981 */ /* 0x000f28000c1e1900 */
[----:B------:R-:W4:Y:S01]  /*0330*/  LDG.E R17, desc[UR18][R2.64+-0x8] ;  /* 0xfffff81202117981 */ /* 0x000f22000c1e1900 */
[----:B0-----:R-:W-:-:S02]  /*0340*/  HFMA2 R9, -RZ, RZ, 0, 2.384185791015625e-07 ;  /* 0x00000004ff097431 */ /* 0x001fc400000001ff */
[----:B------:R-:W-:Y:S01]  /*0350*/  IMAD.MOV.U32 R7, RZ, RZ, 0x4 ;  /* 0x00000004ff077424 */ /* 0x000fe200078e00ff */
[----:B------:R0:W5:Y:S01]  /*0360*/  LDG.E R16, desc[UR18][R10.64] ;  /* 0x000000120a107981 */ /* 0x000162000c1e1900 */
[----:B------:R-:W-:-:S03]  /*0370*/  IMAD.WIDE R4, R14, R5, UR10 ;  /* 0x0000000a0e047e25 */ /* 0x000fc6000f8e0205 */
[----:B------:R-:W5:Y:S01]  /*0380*/  LDG.E R15, desc[UR18][R2.64+-0x4] ;  /* 0xfffffc12020f7981 */ /* 0x000f62000c1e1900 */
[C---:B------:R-:W-:Y:S01]  /*0390*/  IMAD.WIDE R6, R14.reuse, R7, UR12 ;  /* 0x0000000c0e067e25 */ /* 0x040fe2000f8e0207 */
[----:B------:R-:W-:Y:S02]  /*03a0*/  MOV R27, 0x4 ;  /* 0x00000004001b7802 */ /* 0x000fe40000000f00 */
[----:B------:R1:W5:Y:S01]  /*03b0*/  LDG.E R4, desc[UR18][R4.64] ;  /* 0x0000001204047981 */ /* 0x000362000c1e1900 */
[----:B------:R-:W-:-:S03]  /*03c0*/  IMAD.WIDE R8, R14, R9, UR14 ;  /* 0x0000000e0e087e25 */ /* 0x000fc6000f8e0209 */
[----:B------:R-:W5:Y:S01]  /*03d0*/  LDG.E R23, desc[UR18][R2.64] ;  /* 0x0000001202177981 */ /* 0x000f62000c1e1900 */
[----:B0-----:R-:W-:-:S03]  /*03e0*/  IMAD.WIDE R10, R14, R27, UR16 ;  /* 0x000000100e0a7e25 */ /* 0x001fc6000f8e021b */
[----:B------:R-:W5:Y:S04]  /*03f0*/  LDG.E R7, desc[UR18][R6.64] ;  /* 0x0000001206077981 */ /* 0x000f68000c1e1900 */
[----:B------:R-:W5:Y:S04]  /*0400*/  LDG.E R24, desc[UR18][R2.64+0x4] ;  /* 0x0000041202187981 */ /* 0x000f68000c1e1900 */
[----:B------:R-:W5:Y:S04]  /*0410*/  LDG.E R8, desc[UR18][R8.64] ;  /* 0x0000001208087981 */ /* 0x000f68000c1e1900 */
[----:B------:R-:W5:Y:S04]  /*0420*/  LDG.E R25, desc[UR18][R2.64+0x8] ;  /* 0x0000081202197981 */ /* 0x000f68000c1e1900 */
[----:B------:R-:W5:Y:S04]  /*0430*/  LDG.E R10, desc[UR18][R10.64] ;  /* 0x000000120a0a7981 */ /* 0x000f68000c1e1900 */
[----:B------:R0:W5:Y:S01]  /*0440*/  LDG.E R27, desc[UR18][R2.64+0xc] ;  /* 0x00000c12021b7981 */ /* 0x000162000c1e1900 */
[----:B------:R-:W-:-:S04]  /*0450*/  UIADD3 UR5, UPT, UPT, UR5, 0x8, URZ ;  /* 0x0000000805057890 */ /* 0x000fc8000fffe0ff */
[----:B------:R-:W-:Y:S01]  /*0460*/  UISETP.NE.AND UP0, UPT, UR5, URZ, UPT ;  /* 0x000000ff0500728c */ /* 0x000fe2000bf05270 */
[----:B-1----:R-:W-:Y:S02]  /*0470*/  MOV R5, UR20 ;  /* 0x0000001400057c02 */ /* 0x002fe40008000f00 */
[----:B0-----:R-:W-:Y:S02]  /*0480*/  IADD3 R2, P0, PT, R2, 0x20, RZ ;  /* 0x0000002002027810 */ /* 0x001fe40007f1e0ff */
[----:B------:R-:W-:Y:S02]  /*0490*/  LEA R14, R5, R14, 0x3 ;  /* 0x0000000e050e7211 */ /* 0x000fe400078e18ff */
[----:B------:R-:W-:Y:S01]  /*04a0*/  IADD3.X R3, PT, PT, RZ, R3, RZ, P0, !PT ;  /* 0x00000003ff037210 */ /* 0x000fe200007fe4ff */
[----:B--2---:R-:W-:-:S04]  /*04b0*/  IMAD R21, R21, R22, R12 ;  /* 0x0000001615157224 */ /* 0x004fc800078e020c */
[----:B---3--:R-:W-:-:S04]  /*04c0*/  IMAD R19, R19, R20, R21 ;  /* 0x0000001413137224 */ /* 0x008fc800078e0215 */
[----:B----4-:R-:W-:-:S04]  /*04d0*/  IMAD R17, R17, R18, R19 ;  /* 0x0000001211117224 */ /* 0x010fc800078e0213 */
[----:B-----5:R-:W-:-:S04]  /*04e0*/  IMAD R15, R15, R16, R17 ;  /* 0x000000100f0f7224 */ /* 0x020fc800078e0211 */
[----:B------:R-:W-:-:S04]  /*04f0*/  IMAD R4, R23, R4, R15 ;  /* 0x0000000417047224 */ /* 0x000fc800078e020f */
[----:B------:R-:W-:-:S04]  /*0500*/  IMAD R4, R24, R7, R4 ;  /* 0x0000000718047224 */ /* 0x000fc800078e0204 */
[----:B------:R-:W-:-:S04]  /*0510*/  IMAD R4, R25, R8, R4 ;  /* 0x0000000819047224 */ /* 0x000fc800078e0204 */
[----:B------:R-:W-:Y:S01]  /*0520*/  IMAD R12, R27, R10, R4 ;  /* 0x0000000a1b0c7224 */ /* 0x000fe200078e0204 */
[----:B------:R-:W-:Y:S06]  /*0530*/  BRA.U UP0, `(.L_x_4) ;  /* 0xfffffffd003c7547 */ /* 0x000fec000b83ffff */
.L_x_3:
[----:B------:R-:W-:-:S04]  /*0540*/  ULOP3.LUT UR6, UR20, 0x7, URZ, 0xc0, !UPT ;  /* 0x0000000714067892 */ /* 0x000fc8000f8ec0ff */
[----:B------:R-:W-:-:S09]  /*0550*/  UISETP.NE.AND UP0, UPT, UR6, URZ, UPT ;  /* 0x000000ff0600728c */ /* 0x000fd2000bf05270 */
[----:B------:R-:W-:Y:S05]  /*0560*/  BRA.U !UP0, `(.L_x_5) ;  /* 0x0000000508387547 */ /* 0x000fea000b800000 */
[----:B------:R-:W-:Y:S02]  /*0570*/  UISETP.GE.U32.AND UP0, UPT, UR6, 0x4, UPT ;  /* 0x000000040600788c */ /* 0x000fe4000bf06070 */
[----:B------:R-:W-:-:S04]  /*0580*/  ULOP3.LUT UR5, UR20, 0x3, URZ, 0xc0, !UPT ;  /* 0x0000000314057892 */ /* 0x000fc8000f8ec0ff */
[----:B------:R-:W-:-:S03]  /*0590*/  UISETP.NE.AND UP1, UPT, UR5, URZ, UPT ;  /* 0x000000ff0500728c */ /* 0x000fc6000bf25270 */
[----:B------:R-:W-:Y:S08]  /*05a0*/  BRA.U !UP0, `(.L_x_6) ;  /* 0x00000001087c7547 */ /* 0x000ff0000b800000 */
[----:B------:R-:W1:Y:S01]  /*05b0*/  LDC.64 R6, c[0x0][0x388] ;  /* 0x0000e200ff067b82 */ /* 0x000e620000000a00 */
[----:B------:R-:W2:Y:S01]  /*05c0*/  LDCU.64 UR6, c[0x0][0x380] ;  /* 0x00007000ff0677ac */ /* 0x000ea20008000a00 */
[----:B------:R-:W-:Y:S01]  /*05d0*/  IMAD.U32 R9, RZ, RZ, UR4 ;  /* 0x00000004ff097e24 */ /* 0x000fe2000f8e00ff */
[C---:B------:R-:W-:Y:S02]  /*05e0*/  IADD3 R3, PT, PT, R13.reuse, UR4, RZ ;  /* 0x000000040d037c10 */ /* 0x040fe4000fffe0ff */
[----:B------:R-:W-:Y:S01]  /*05f0*/  IADD3 R10, P0, PT, R13, UR4, RZ ;  /* 0x000000040d0a7c10 */ /* 0x000fe2000ff1e0ff */
[----:B------:R-:W-:Y:S01]  /*0600*/  IMAD R9, R9, UR20, R0 ;  /* 0x0000001409097c24 */ /* 0x000fe2000f8e0200 */
[----:B------:R-:W-:Y:S01]  /*0610*/  MOV R11, UR20 ;  /* 0x00000014000b7c02 */ /* 0x000fe20008000f00 */
[----:B------:R-:W3:Y:S01]  /*0620*/  LDC.64 R4, c[0x0][0x380] ;  /* 0x0000e000ff047b82 */ /* 0x000ee20000000a00 */
[----:B------:R-:W-:Y:S01]  /*0630*/  MOV R15, UR20 ;  /* 0x00000014000f7c02 */ /* 0x000fe20008000f00 */
[----:B-1----:R-:W-:Y:S01]  /*0640*/  IMAD.WIDE R6, R9, 0x4, R6 ;  /* 0x0000000409067825 */ /* 0x002fe200078e0206 */
[----:B------:R-:W-:-:S05]  /*0650*/  MOV R9, UR20 ;  /* 0x0000001400097c02 */ /* 0x000fca0008000f00 */
[----:B------:R-:W-:Y:S02]  /*0660*/  IMAD.WIDE R8, R9, 0x4, R6 ;  /* 0x0000000409087825 */ /* 0x000fe400078e0206 */
[----:B0-----:R-:W4:Y:S02]  /*0670*/  LDG.E R6, desc[UR18][R6.64] ;  /* 0x0000001206067981 */ /* 0x001f24000c1e1900 */
[----:B---3--:R-:W-:Y:S01]  /*0680*/  IMAD.WIDE.U32 R4, R3, 0x4, R4 ;  /* 0x0000000403047825 */ /* 0x008fe200078e0004 */
[----:B------:R-:W-:Y:S01]  /*0690*/  IADD3.X R3, PT, PT, RZ, RZ, RZ, P0, !PT ;  /* 0x000000ffff037210 */ /* 0x000fe200007fe4ff */
[----:B------:R-:W3:Y:S01]  /*06a0*/  LDG.E R17, desc[UR18][R8.64] ;  /* 0x0000001208117981 */ /* 0x000ee2000c1e1900 */
[----:B--2---:R-:W-:-:S03]  /*06b0*/  LEA R2, P0, R10, UR6, 0x2 ;  /* 0x000000060a027c11 */ /* 0x004fc6000f8010ff */
[----:B------:R-:W4:Y:S01]  /*06c0*/  LDG.E R5, desc[UR18][R4.64] ;  /* 0x0000001204057981 */ /* 0x000f22000c1e1900 */
[----:B------:R-:W-:Y:S01]  /*06d0*/  LEA.HI.X R3, R10, UR7, R3, 0x2, P0 ;  /* 0x000000070a037c11 */ /* 0x000fe200080f1403 */
[----:B------:R-:W-:-:S04]  /*06e0*/  IMAD.WIDE R10, R11, 0x4, R8 ;  /* 0x000000040b0a7825 */ /* 0x000fc800078e0208 */
[----:B------:R-:W3:Y:S01]  /*06f0*/  LDG.E R16, desc[UR18][R2.64+0x4] ;  /* 0x0000041202107981 */ /* 0x000ee2000c1e1900 */
[----:B------:R-:W-:-:S03]  /*0700*/  IMAD.WIDE R14, R15, 0x4, R10 ;  /* 0x000000040f0e7825 */ /* 0x000fc600078e020a */
[----:B------:R-:W2:Y:S04]  /*0710*/  LDG.E R19, desc[UR18][R10.64] ;  /* 0x000000120a137981 */ /* 0x000ea8000c1e1900 */
[----:B------:R-:W2:Y:S04]  /*0720*/  LDG.E R18, desc[UR18][R2.64+0x8] ;  /* 0x0000081202127981 */ /* 0x000ea8000c1e1900 */
[----:B------:R-:W5:Y:S04]  /*0730*/  LDG.E R20, desc[UR18][R2.64+0xc] ;  /* 0x00000c1202147981 */ /* 0x000f68000c1e1900 */
[----:B------:R-:W5:Y:S01]  /*0740*/  LDG.E R14, desc[UR18][R14.64] ;  /* 0x000000120e0e7981 */ /* 0x000f62000c1e1900 */
[----:B------:R-:W-:Y:S01]  /*0750*/  UIADD3 UR4, UPT, UPT, UR4, 0x4, URZ ;  /* 0x0000000404047890 */ /* 0x000fe2000fffe0ff */
[----:B----4-:R-:W-:-:S04]  /*0760*/  IMAD R5, R5, R6, R12 ;  /* 0x0000000605057224 */ /* 0x010fc800078e020c */
[----:B---3--:R-:W-:-:S04]  /*0770*/  IMAD R5, R16, R17, R5 ;  /* 0x0000001110057224 */ /* 0x008fc800078e0205 */
[----:B--2---:R-:W-:-:S04]  /*0780*/  IMAD R5, R18, R19, R5 ;  /* 0x0000001312057224 */ /* 0x004fc800078e0205 */
[----:B-----5:R-:W-:-:S07]  /*0790*/  IMAD R12, R20, R14, R5 ;  /* 0x0000000e140c7224 */ /* 0x020fce00078e0205 */
.L_x_6:
[----:B------:R-:W-:Y:S05]  /*07a0*/  BRA.U !UP1, `(.L_x_5) ;  /* 0x0000000109a87547 */ /* 0x000fea000b800000 */
[----:B------:R-:W-:Y:S01]  /*07b0*/  UISETP.NE.AND UP0, UPT, UR5, 0x1, UPT ;  /* 0x000000010500788c */ /* 0x000fe2000bf05270 */
[----:B------:R-:W-:Y:S01]  /*07c0*/  MOV R7, UR4 ;  /* 0x0000000400077c02 */ /* 0x000fe20008000f00 */
[----:B------:R-:W-:Y:S02]  /*07d0*/  ULOP3.LUT UR5, UR20, 0x1, URZ, 0xc0, !UPT ;  /* 0x0000000114057892 */ /* 0x000fe4000f8ec0ff */
[----:B------:R-:W-:Y:S02]  /*07e0*/  MOV R15, UR20 ;  /* 0x00000014000f7c02 */ /* 0x000fe40008000f00 */
[----:B------:R-:W-:Y:S01]  /*07f0*/  UISETP.NE.U32.AND UP1, UPT, UR5, 0x1, UPT ;  /* 0x000000010500788c */ /* 0x000fe2000bf25070 */
[----:B------:R-:W-:-:S04]  /*0800*/  PLOP3.LUT P1, PT, PT, PT, UP0, 0x80, 0x8 ;  /* 0x000000000008781c */ /* 0x000fc80003f2f008 */
[----:B------:R-:W1:Y:S01]  /*0810*/  @UP0 LDCU.128 UR8, c[0x0][0x380] ;  /* 0x00007000ff0807ac */ /* 0x000e620008000c00 */
[----:B------:R-:W-:Y:S01]  /*0820*/  PLOP3.LUT P0, PT, PT, PT, UP1, 0x80, 0x8 ;  /* 0x000000000008781c */ /* 0x000fe20003f0f018 */
[----:B------:R-:W2:Y:S04]  /*0830*/  @UP0 LDCU.64 UR6, c[0x0][0x380] ;  /* 0x00007000ff0607ac */ /* 0x000ea80008000a00 */
[----:B------:R-:W3:Y:S03]  /*0840*/  @!UP1 LDCU.128 UR12, c[0x0][0x380] ;  /* 0x00007000ff0c97ac */ /* 0x000ee60008000c00 */
[C---:B------:R-:W-:Y:S02]  /*0850*/  @P1 IADD3 R3, PT, PT, R13.reuse, UR4, RZ ;  /* 0x000000040d031c10 */ /* 0x040fe4000fffe0ff */
[----:B------:R-:W-:Y:S01]  /*0860*/  @P1 IADD3 R6, P2, PT, R13, UR4, RZ ;  /* 0x000000040d061c10 */ /* 0x000fe2000ff5e0ff */
[----:B------:R-:W-:Y:S01]  /*0870*/  @UP0 UIADD3 UR4, UPT, UPT, UR4, 0x2, URZ ;  /* 0x0000000204040890 */ /* 0x000fe2000fffe0ff */
[----:B-1----:R-:W-:Y:S01]  /*0880*/  MOV R11, UR9 ;  /* 0x00000009000b7c02 */ /* 0x002fe20008000f00 */
[----:B------:R-:W-:Y:S01]  /*0890*/  IMAD.U32 R10, RZ, RZ, UR8 ;  /* 0x00000008ff0a7e24 */ /* 0x000fe2000f8e00ff */
[----:B------:R-:W-:-:S02]  /*08a0*/  MOV R4, UR10 ;  /* 0x0000000a00047c02 */ /* 0x000fc40008000f00 */
[----:B------:R-:W-:Y:S01]  /*08b0*/  MOV R5, UR11 ;  /* 0x0000000b00057c02 */ /* 0x000fe20008000f00 */
[----:B------:R-:W-:-:S04]  /*08c0*/  @P1 IMAD.WIDE.U32 R10, R3, 0x4, R10 ;  /* 0x00000004030a1825 */ /* 0x000fc800078e000a */
[----:B------:R-:W-:Y:S01]  /*08d0*/  @P1 IMAD R3, R7, UR20, R0 ;  /* 0x0000001407031c24 */ /* 0x000fe2000f8e0200 */
[----:B------:R-:W-:Y:S01]  /*08e0*/  @P1 IADD3.X R7, PT, PT, RZ, RZ, RZ, P2, !PT ;  /* 0x000000ffff071210 */ /* 0x000fe200017fe4ff */
[----:B------:R-:W-:Y:S01]  /*08f0*/  IMAD.U32 R19, RZ, RZ, UR4 ;  /* 0x00000004ff137e24 */ /* 0x000fe2000f8e00ff */
[C---:B--2---:R-:W-:Y:S01]  /*0900*/  @P1 LEA R2, P2, R6.reuse, UR6, 0x2 ;  /* 0x0000000606021c11 */ /* 0x044fe2000f8410ff */
[----:B------:R-:W-:Y:S01]  /*0910*/  @P1 IMAD.WIDE R4, R3, 0x4, R4 ;  /* 0x0000000403041825 */ /* 0x000fe200078e0204 */
[----:B------:R-:W-:Y:S01]  /*0920*/  @!P0 IADD3 R17, PT, PT, R13, UR4, RZ ;  /* 0x000000040d118c10 */ /* 0x000fe2000fffe0ff */
[----:B0-----:R-:W2:Y:S01]  /*0930*/  @P1 LDG.E R11, desc[UR18][R10.64] ;  /* 0x000000120a0b1981 */ /* 0x001ea2000c1e1900 */
[----:B------:R-:W-:Y:S01]  /*0940*/  @P1 LEA.HI.X R3, R6, UR7, R7, 0x2, P2 ;  /* 0x0000000706031c11 */ /* 0x000fe200090f1407 */
[----:B------:R-:W-:Y:S01]  /*0950*/  @!P0 IMAD R19, R19, UR20, R0 ;  /* 0x0000001413138c24 */ /* 0x000fe2000f8e0200 */
[----:B---3--:R-:W-:Y:S01]  /*0960*/  MOV R6, UR12 ;  /* 0x0000000c00067c02 */ /* 0x008fe20008000f00 */
[----:B------:R-:W-:Y:S01]  /*0970*/  @P1 IMAD.WIDE R14, R15, 0x4, R4 ;  /* 0x000000040f0e1825 */ /* 0x000fe200078e0204 */
[----:B------:R-:W-:Y:S01]  /*0980*/  MOV R7, UR13 ;  /* 0x0000000d00077c02 */ /* 0x000fe20008000f00 */
[----:B------:R-:W2:Y:S01]  /*0990*/  @P1 LDG.E R4, desc[UR18][R4.64] ;  /* 0x0000001204041981 */ /* 0x000ea2000c1e1900 */
[----:B------:R-:W-:-:S02]  /*09a0*/  MOV R8, UR14 ;  /* 0x0000000e00087c02 */ /* 0x000fc40008000f00 */
[----:B------:R-:W-:Y:S01]  /*09b0*/  MOV R9, UR15 ;  /* 0x0000000f00097c02 */ /* 0x000fe20008000f00 */
[----:B------:R-:W-:Y:S01]  /*09c0*/  @!P0 IMAD.WIDE.U32 R6, R17, 0x4, R6 ;  /* 0x0000000411068825 */ /* 0x000fe200078e0006 */
[----:B------:R-:W3:Y:S03]  /*09d0*/  @P1 LDG.E R14, desc[UR18][R14.64] ;  /* 0x000000120e0e1981 */ /* 0x000ee6000c1e1900 */
[----:B------:R-:W-:Y:S01]  /*09e0*/  @!P0 IMAD.WIDE R8, R19, 0x4, R8 ;  /* 0x0000000413088825 */ /* 0x000fe200078e0208 */
[----:B------:R-:W3:Y:S04]  /*09f0*/  @P1 LDG.E R2, desc[UR18][R2.64+0x4] ;  /* 0x0000041202021981 */ /* 0x000ee8000c1e1900 */
[----:B------:R-:W4:Y:S04]  /*0a00*/  @!P0 LDG.E R7, desc[UR18][R6.64] ;  /* 0x0000001206078981 */ /* 0x000f28000c1e1900 */
[----:B------:R-:W4:Y:S01]  /*0a10*/  @!P0 LDG.E R8, desc[UR18][R8.64] ;  /* 0x0000001208088981 */ /* 0x000f22000c1e1900 */
[----:B--2---:R-:W-:-:S04]  /*0a20*/  @P1 IMAD R11, R11, R4, R12 ;  /* 0x000000040b0b1224 */ /* 0x004fc800078e020c */
[----:B---3--:R-:W-:-:S04]  /*0a30*/  @P1 IMAD R12, R2, R14, R11 ;  /* 0x0000000e020c1224 */ /* 0x008fc800078e020b */
[----:B----4-:R-:W-:-:S07]  /*0a40*/  @!P0 IMAD R12, R7, R8, R12 ;  /* 0x00000008070c8224 */ /* 0x010fce00078e020c */
.L_x_5:
[----:B------:R-:W1:Y:S01]  /*0a50*/  LDC.64 R2, c[0x0][0x390] ;  /* 0x0000e400ff027b82 */ /* 0x000e620000000a00 */
[----:B------:R-:W-:-:S05]  /*0a60*/  IADD3 R13, PT, PT, R0, R13, RZ ;  /* 0x0000000d000d7210 */ /* 0x000fca0007ffe0ff */
[----:B-1----:R-:W-:-:S05]  /*0a70*/  IMAD.WIDE R2, R13, 0x4, R2 ;  /* 0x000000040d027825 */ /* 0x002fca00078e0202 */
[----:B0-----:R-:W-:Y:S01]  /*0a80*/  STG.E desc[UR18][R2.64], R12 ;  /* 0x0000000c02007986 */ /* 0x001fe2000c101912 */
[----:B------:R-:W-:Y:S05]  /*0a90*/  EXIT ;  /* 0x000000000000794d */ /* 0x000fea0003800000 */
.L_x_7:
        /* <DEDUP_REMOVED lines=14> */
.L_x_9:


//--------------------- .nv.shared._Z13sdmem_matMultPiS_S_i --------------------------
	.section	.nv.shared._Z13sdmem_matMultPiS_S_i,"aw",@nobits
	.sectionflags	@""
	.align	4
.nv.shared._Z13sdmem_matMultPiS_S_i:
	.zero		9216


//--------------------- .nv.shared.reserved.0     --------------------------
	.section	.nv.shared.reserved.0,"aw",@nobits
	.weak		__nv_reservedSMEM_offset_0_alias
	.size		__nv_reservedSMEM_offset_0_alias, 0, 64
	.other		__nv_reservedSMEM_offset_0_alias,@"STO_CUDA_RESERVED_SHARED STV_DEFAULT"
__nv_reservedSMEM_offset_0_alias:
	.zero		0
	.zero		64


//--------------------- .nv.constant0._Z13sdmem_matMultPiS_S_i --------------------------
	.section	.nv.constant0._Z13sdmem_matMultPiS_S_i,"a",@progbits
	.sectionflags	@""
	.align	4
.nv.constant0._Z13sdmem_matMultPiS_S_i:
	.zero		924


//--------------------- .nv.constant0._Z13gbmem_matMultPiS_S_i --------------------------
	.section	.nv.constant0._Z13gbmem_matMultPiS_S_i,"a",@progbits
	.sectionflags	@""
	.align	4
.nv.constant0._Z13gbmem_matMultPiS_S_i:
	.zero		924


//--------------------- SYMBOLS --------------------------

	.type		.nv.reservedSmem.offset0,@object
	.size		.nv.reservedSmem.offset0,0x4
	.type		.nv.reservedSmem.cap,@object
	.size		.nv.reservedSmem.cap,0x4
